//
// Generated by NVIDIA NVVM Compiler
//
// Compiler Build ID: CL-36424714
// Cuda compilation tools, release 13.0, V13.0.88
// Based on NVVM 20.0.0
//

.version 9.0
.target sm_100
.address_size 64

	// .globl	_Z9vectorAddPKfS0_Pfi

.visible .entry _Z9vectorAddPKfS0_Pfi(
	.param .u64 .ptr .align 1 _Z9vectorAddPKfS0_Pfi_param_0,
	.param .u64 .ptr .align 1 _Z9vectorAddPKfS0_Pfi_param_1,
	.param .u64 .ptr .align 1 _Z9vectorAddPKfS0_Pfi_param_2,
	.param .u32 _Z9vectorAddPKfS0_Pfi_param_3
)
{
	.reg .pred 	%p<2>;
	.reg .b32 	%r<6>;
	.reg .b32 	%f<4>;
	.reg .b64 	%rd<11>;

	ld.param.u64 	%rd1, [_Z9vectorAddPKfS0_Pfi_param_0];
	ld.param.u64 	%rd2, [_Z9vectorAddPKfS0_Pfi_param_1];
	ld.param.u64 	%rd3, [_Z9vectorAddPKfS0_Pfi_param_2];
	ld.param.u32 	%r2, [_Z9vectorAddPKfS0_Pfi_param_3];
	mov.u32 	%r3, %tid.x;
	mov.u32 	%r4, %ntid.x;
	mov.u32 	%r5, %ctaid.x;
	mad.lo.s32 	%r1, %r4, %r5, %r3;
	setp.ge.s32 	%p1, %r1, %r2;
	@%p1 bra 	$L__BB0_2;
	cvta.to.global.u64 	%rd4, %rd1;
	cvta.to.global.u64 	%rd5, %rd2;
	cvta.to.global.u64 	%rd6, %rd3;
	mul.wide.s32 	%rd7, %r1, 4;
	add.s64 	%rd8, %rd4, %rd7;
	ld.global.f32 	%f1, [%rd8];
	add.s64 	%rd9, %rd5, %rd7;
	ld.global.f32 	%f2, [%rd9];
	add.f32 	%f3, %f1, %f2;
	add.s64 	%rd10, %rd6, %rd7;
	st.global.f32 	[%rd10], %f3;
$L__BB0_2:
	ret;

}


// ===== COMPILED SASS (sm_100) =====

	.target	sm_100

	.elftype	@"ET_EXEC"


//--------------------- .note.nv.tkinfo           --------------------------
	.section	.note.nv.tkinfo,"",@"SHT_NOTE"
	.sectionflags	@"SHF_NOTE_NV_TKINFO"
	.tkinfo
        /*0018*/ 	.word	0x00000002
        /*0030*/ 	.string	""
        /*0030*/ 	.string	"ptxas"
        /*0030*/ 	.string	"Cuda compilation tools, release 13.0, V13.0.88"
        /*0030*/ 	.string	"Build cuda_13.0.r13.0/compiler.36424714_0"
        /*0030*/ 	.string	"-arch sm_100 -m 64 "



//--------------------- .note.nv.cuinfo           --------------------------
	.section	.note.nv.cuinfo,"",@"SHT_NOTE"
	.sectionflags	@"SHF_NOTE_NV_CUINFO"
        /*0018*/ 	.short	0x0002
        /*001a*/ 	.short	0x0064
        /*001c*/ 	.short	0x0082
	.zero		2


//--------------------- .nv.info                  --------------------------
	.section	.nv.info,"",@"SHT_CUDA_INFO"
	.align	4


	//----- nvinfo : EIATTR_REGCOUNT
	.align		4
        /*0000*/ 	.byte	0x04, 0x2f
        /*0002*/ 	.short	(.L_1 - .L_0)
	.align		4
.L_0:
        /*0004*/ 	.word	index@(_Z9vectorAddPKfS0_Pfi)
        /*0008*/ 	.word	0x0000000c


	//----- nvinfo : EIATTR_FRAME_SIZE
	.align		4
.L_1:
        /*000c*/ 	.byte	0x04, 0x11
        /*000e*/ 	.short	(.L_3 - .L_2)
	.align		4
.L_2:
        /*0010*/ 	.word	index@(_Z9vectorAddPKfS0_Pfi)
        /*0014*/ 	.word	0x00000000


	//----- nvinfo : EIATTR_MIN_STACK_SIZE
	.align		4
.L_3:
        /*0018*/ 	.byte	0x04, 0x12
        /*001a*/ 	.short	(.L_5 - .L_4)
	.align		4
.L_4:
        /*001c*/ 	.word	index@(_Z9vectorAddPKfS0_Pfi)
        /*0020*/ 	.word	0x00000000
.L_5:


//--------------------- .nv.compat                --------------------------
	.section	.nv.compat,"",@"SHT_CUDA_COMPAT_INFO"
	.align	4
        /*0000*/ 	.byte	0x02, 0x09, 0x00, 0x00, 0x02, 0x02, 0x01, 0x00, 0x02, 0x05, 0x05, 0x00, 0x03, 0x07, 0x01, 0x01
        /*0010*/ 	.byte	0x02, 0x03, 0x00, 0x00, 0x02, 0x06, 0x01, 0x00, 0x04, 0x0b, 0x08, 0x00, 0x09, 0x00, 0x00, 0x00
        /*0020*/ 	.byte	0x00, 0x00, 0x00, 0x00


//--------------------- .nv.info._Z9vectorAddPKfS0_Pfi --------------------------
	.section	.nv.info._Z9vectorAddPKfS0_Pfi,"",@"SHT_CUDA_INFO"
	.sectionflags	@""
	.align	4


	//----- nvinfo : EIATTR_CUDA_API_VERSION
	.align		4
        /*0000*/ 	.byte	0x04, 0x37
        /*0002*/ 	.short	(.L_7 - .L_6)
.L_6:
        /*0004*/ 	.word	0x00000082


	//----- nvinfo : EIATTR_KPARAM_INFO
	.align		4
.L_7:
        /*0008*/ 	.byte	0x04, 0x17
        /*000a*/ 	.short	(.L_9 - .L_8)
.L_8:
        /*000c*/ 	.word	0x00000000
        /*0010*/ 	.short	0x0003
        /*0012*/ 	.short	0x0018
        /*0014*/ 	.byte	0x00, 0xf0, 0x11, 0x00


	//----- nvinfo : EIATTR_KPARAM_INFO
	.align		4
.L_9:
        /*0018*/ 	.byte	0x04, 0x17
        /*001a*/ 	.short	(.L_11 - .L_10)
.L_10:
        /*001c*/ 	.word	0x00000000
        /*0020*/ 	.short	0x0002
        /*0022*/ 	.short	0x0010
        /*0024*/ 	.byte	0x00, 0xf5, 0x21, 0x00


	//----- nvinfo : EIATTR_KPARAM_INFO
	.align		4
.L_11:
        /*0028*/ 	.byte	0x04, 0x17
        /*002a*/ 	.short	(.L_13 - .L_12)
.L_12:
        /*002c*/ 	.word	0x00000000
        /*0030*/ 	.short	0x0001
        /*0032*/ 	.short	0x0008
        /*0034*/ 	.byte	0x00, 0xf5, 0x21, 0x00


	//----- nvinfo : EIATTR_KPARAM_INFO
	.align		4
.L_13:
        /*0038*/ 	.byte	0x04, 0x17
        /*003a*/ 	.short	(.L_15 - .L_14)
.L_14:
        /*003c*/ 	.word	0x00000000
        /*0040*/ 	.short	0x0000
        /*0042*/ 	.short	0x0000
        /*0044*/ 	.byte	0x00, 0xf5, 0x21, 0x00


	//----- nvinfo : EIATTR_SPARSE_MMA_MASK
	.align		4
.L_15:
        /*0048*/ 	.byte	0x03, 0x50
        /*004a*/ 	.short	0x0000


	//----- nvinfo : EIATTR_MAXREG_COUNT
	.align		4
        /*004c*/ 	.byte	0x03, 0x1b
        /*004e*/ 	.short	0x00ff


	//----- nvinfo : EIATTR_MERCURY_ISA_VERSION
	.align		4
        /*0050*/ 	.byte	0x03, 0x5f
        /*0052*/ 	.short	0x0101


	//----- nvinfo : EIATTR_VRC_CTA_INIT_COUNT
	.align		4
        /*0054*/ 	.byte	0x02, 0x4a
	.zero		1
	.zero		1


	//----- nvinfo : EIATTR_EXIT_INSTR_OFFSETS
	.align		4
        /*0058*/ 	.byte	0x04, 0x1c
        /*005a*/ 	.short	(.L_17 - .L_16)


	//   ....[0]....
.L_16:
        /*005c*/ 	.word	0x00000070


	//   ....[1]....
        /*0060*/ 	.word	0x00000130


	//----- nvinfo : EIATTR_CBANK_PARAM_SIZE
	.align		4
.L_17:
        /*0064*/ 	.byte	0x03, 0x19
        /*0066*/ 	.short	0x001c


	//----- nvinfo : EIATTR_PARAM_CBANK
	.align		4
        /*0068*/ 	.byte	0x04, 0x0a
        /*006a*/ 	.short	(.L_19 - .L_18)
	.align		4
.L_18:
        /*006c*/ 	.word	index@(.nv.constant0._Z9vectorAddPKfS0_Pfi)
        /*0070*/ 	.short	0x0380
        /*0072*/ 	.short	0x001c


	//----- nvinfo : EIATTR_SW_WAR
	.align		4
.L_19:
        /*0074*/ 	.byte	0x04, 0x36
        /*0076*/ 	.short	(.L_21 - .L_20)
.L_20:
        /*0078*/ 	.word	0x00000008
.L_21:


//--------------------- .nv.callgraph             --------------------------
	.section	.nv.callgraph,"",@"SHT_CUDA_CALLGRAPH"
	.align	4
	.sectionentsize	8
	.align		4
        /*0000*/ 	.word	0x00000000
	.align		4
        /*0004*/ 	.word	0xffffffff
	.align		4
        /*0008*/ 	.word	0x00000000
	.align		4
        /*000c*/ 	.word	0xfffffffe
	.align		4
        /*0010*/ 	.word	0x00000000
	.align		4
        /*0014*/ 	.word	0xfffffffd
	.align		4
        /*0018*/ 	.word	0x00000000
	.align		4
        /*001c*/ 	.word	0xfffffffc


//--------------------- .text._Z9vectorAddPKfS0_Pfi --------------------------
	.section	.text._Z9vectorAddPKfS0_Pfi,"ax",@progbits
	.align	128
        .global         _Z9vectorAddPKfS0_Pfi
        .type           _Z9vectorAddPKfS0_Pfi,@function
        .size           _Z9vectorAddPKfS0_Pfi,(.L_x_1 - _Z9vectorAddPKfS0_Pfi)
        .other          _Z9vectorAddPKfS0_Pfi,@"STO_CUDA_ENTRY STV_DEFAULT"
_Z9vectorAddPKfS0_Pfi:
.text._Z9vectorAddPKfS0_Pfi:
[----:B------:R-:W-:Y:S01]  /*0000*/  LDC R1, c[0x0][0x37c] ;  /* 0x0000df00ff017b82 */ /* 0x000fe20000000800 */
[----:B------:R-:W0:Y:S01]  /*0010*/  S2R R9, SR_TID.X ;  /* 0x0000000000097919 */ /* 0x000e220000002100 */
[----:B------:R-:W0:Y:S01]  /*0020*/  LDCU UR4, c[0x0][0x360] ;  /* 0x00006c00ff0477ac */ /* 0x000e220008000800 */
[----:B------:R-:W0:Y:S01]  /*0030*/  S2R R0, SR_CTAID.X ;  /* 0x0000000000007919 */ /* 0x000e220000002500 */
[----:B------:R-:W1:Y:S01]  /*0040*/  LDCU UR5, c[0x0][0x398] ;  /* 0x00007300ff0577ac */ /* 0x000e620008000800 */
[----:B0-----:R-:W-:-:S05]  /*0050*/  IMAD R9, R0, UR4, R9 ;  /* 0x0000000400097c24 */ /* 0x001fca000f8e0209 */
[----:B-1----:R-:W-:-:S13]  /*0060*/  ISETP.GE.AND P0, PT, R9, UR5, PT ;  /* 0x0000000509007c0c */ /* 0x002fda000bf06270 */
[----:B------:R-:W-:Y:S05]  /*0070*/  @P0 EXIT ;  /* 0x000000000000094d */ /* 0x000fea0003800000 */
[----:B------:R-:W0:Y:S01]  /*0080*/  LDC.64 R2, c[0x0][0x380] ;  /* 0x0000e000ff027b82 */ /* 0x000e220000000a00 */
[----:B------:R-:W1:Y:S07]  /*0090*/  LDCU.64 UR4, c[0x0][0x358] ;  /* 0x00006b00ff0477ac */ /* 0x000e6e0008000a00 */
[----:B------:R-:W2:Y:S08]  /*00a0*/  LDC.64 R4, c[0x0][0x388] ;  /* 0x0000e200ff047b82 */ /* 0x000eb00000000a00 */
[----:B------:R-:W3:Y:S01]  /*00b0*/  LDC.64 R6, c[0x0][0x390] ;  /* 0x0000e400ff067b82 */ /* 0x000ee20000000a00 */
[----:B0-----:R-:W-:-:S06]  /*00c0*/  IMAD.WIDE R2, R9, 0x4, R2 ;  /* 0x0000000409027825 */ /* 0x001fcc00078e0202 */
[----:B-1----:R-:W4:Y:S01]  /*00d0*/  LDG.E R2, desc[UR4][R2.64] ;  /* 0x0000000402027981 */ /* 0x002f22000c1e1900 */
[----:B--2---:R-:W-:-:S06]  /*00e0*/  IMAD.WIDE R4, R9, 0x4, R4 ;  /* 0x0000000409047825 */ /* 0x004fcc00078e0204 */
[----:B------:R-:W4:Y:S01]  /*00f0*/  LDG.E R5, desc[UR4][R4.64] ;  /* 0x0000000404057981 */ /* 0x000f22000c1e1900 */
[----:B---3--:R-:W-:-:S04]  /*0100*/  IMAD.WIDE R6, R9, 0x4, R6 ;  /* 0x0000000409067825 */ /* 0x008fc800078e0206 */
[----:B----4-:R-:W-:-:S05]  /*0110*/  FADD R9, R2, R5 ;  /* 0x0000000502097221 */ /* 0x010fca0000000000 */
[----:B------:R-:W-:Y:S01]  /*0120*/  STG.E desc[UR4][R6.64], R9 ;  /* 0x0000000906007986 */ /* 0x000fe2000c101904 */
[----:B------:R-:W-:Y:S05]  /*0130*/  EXIT ;  /* 0x000000000000794d */ /* 0x000fea0003800000 */
.L_x_0:
[----:B------:R-:W-:-:S00]  /*0140*/  BRA `(.L_x_0) ;  /* 0xfffffffc00fc7947 */ /* 0x000fc0000383ffff */
[----:B------:R-:W-:-:S00]  /*0150*/  NOP ;  /* 0x0000000000007918 */ /* 0x000fc00000000000 */
        /* <DEDUP_REMOVED lines=10> */
.L_x_1:


//--------------------- .nv.shared.reserved.0     --------------------------
	.section	.nv.shared.reserved.0,"aw",@nobits
	.weak		__nv_reservedSMEM_offset_0_alias
	.size		__nv_reservedSMEM_offset_0_alias, 0, 64
	.other		__nv_reservedSMEM_offset_0_alias,@"STO_CUDA_RESERVED_SHARED STV_DEFAULT"
__nv_reservedSMEM_offset_0_alias:
	.zero		0
	.zero		64


//--------------------- .nv.constant0._Z9vectorAddPKfS0_Pfi --------------------------
	.section	.nv.constant0._Z9vectorAddPKfS0_Pfi,"a",@progbits
	.sectionflags	@""
	.align	4
.nv.constant0._Z9vectorAddPKfS0_Pfi:
	.zero		924


//--------------------- SYMBOLS --------------------------

	.type		.nv.reservedSmem.offset0,@object
	.size		.nv.reservedSmem.offset0,0x4
